//
// Generated by NVIDIA NVVM Compiler
//
// Compiler Build ID: CL-36424714
// Cuda compilation tools, release 13.0, V13.0.88
// Based on NVVM 20.0.0
//

.version 9.0
.target sm_100
.address_size 64

	// .globl	_Z13conv1d_globalPfS_
.const .align 4 .b8 kernel[20];
// _ZZ13conv1d_sharedPfS_E12shared_block has been demoted

.visible .entry _Z13conv1d_globalPfS_(
	.param .u64 .ptr .align 1 _Z13conv1d_globalPfS__param_0,
	.param .u64 .ptr .align 1 _Z13conv1d_globalPfS__param_1
)
{
	.reg .pred 	%p<6>;
	.reg .b32 	%r<9>;
	.reg .b32 	%f<21>;
	.reg .b64 	%rd<13>;

	ld.param.u64 	%rd5, [_Z13conv1d_globalPfS__param_0];
	ld.param.u64 	%rd6, [_Z13conv1d_globalPfS__param_1];
	cvta.to.global.u64 	%rd7, %rd6;
	cvta.to.global.u64 	%rd1, %rd5;
	mov.u32 	%r3, %ctaid.x;
	mov.u32 	%r4, %ntid.x;
	mov.u32 	%r5, %tid.x;
	mad.lo.s32 	%r6, %r3, %r4, %r5;
	shl.b32 	%r1, %r6, 1;
	add.s32 	%r7, %r1, -2;
	mul.wide.s32 	%rd8, %r6, 4;
	add.s64 	%rd2, %rd7, %rd8;
	setp.gt.u32 	%p1, %r7, 7;
	mul.wide.u32 	%rd9, %r7, 4;
	add.s64 	%rd3, %rd1, %rd9;
	@%p1 bra 	$L__BB0_2;
	ld.global.f32 	%f1, [%rd3];
	ld.const.f32 	%f2, [kernel];
	ld.global.f32 	%f3, [%rd2];
	fma.rn.f32 	%f4, %f1, %f2, %f3;
	st.global.f32 	[%rd2], %f4;
$L__BB0_2:
	add.s32 	%r8, %r1, -1;
	setp.gt.u32 	%p2, %r8, 7;
	@%p2 bra 	$L__BB0_4;
	ld.global.f32 	%f5, [%rd3+4];
	ld.const.f32 	%f6, [kernel+4];
	ld.global.f32 	%f7, [%rd2];
	fma.rn.f32 	%f8, %f5, %f6, %f7;
	st.global.f32 	[%rd2], %f8;
$L__BB0_4:
	setp.gt.u32 	%p3, %r1, 7;
	mul.wide.u32 	%rd10, %r1, 4;
	add.s64 	%rd4, %rd1, %rd10;
	@%p3 bra 	$L__BB0_6;
	ld.global.f32 	%f9, [%rd4];
	ld.const.f32 	%f10, [kernel+8];
	ld.global.f32 	%f11, [%rd2];
	fma.rn.f32 	%f12, %f9, %f10, %f11;
	st.global.f32 	[%rd2], %f12;
$L__BB0_6:
	setp.gt.u32 	%p4, %r1, 6;
	@%p4 bra 	$L__BB0_8;
	ld.global.f32 	%f13, [%rd4+4];
	ld.const.f32 	%f14, [kernel+12];
	ld.global.f32 	%f15, [%rd2];
	fma.rn.f32 	%f16, %f13, %f14, %f15;
	st.global.f32 	[%rd2], %f16;
$L__BB0_8:
	add.s32 	%r2, %r1, 2;
	setp.gt.u32 	%p5, %r2, 7;
	@%p5 bra 	$L__BB0_10;
	mul.wide.u32 	%rd11, %r2, 4;
	add.s64 	%rd12, %rd1, %rd11;
	ld.global.f32 	%f17, [%rd12];
	ld.const.f32 	%f18, [kernel+16];
	ld.global.f32 	%f19, [%rd2];
	fma.rn.f32 	%f20, %f17, %f18, %f19;
	st.global.f32 	[%rd2], %f20;
$L__BB0_10:
	ret;

}
	// .globl	_Z13conv1d_sharedPfS_
.visible .entry _Z13conv1d_sharedPfS_(
	.param .u64 .ptr .align 1 _Z13conv1d_sharedPfS__param_0,
	.param .u64 .ptr .align 1 _Z13conv1d_sharedPfS__param_1
)
{
	.reg .pred 	%p<6>;
	.reg .b32 	%r<12>;
	.reg .b32 	%f<26>;
	.reg .b64 	%rd<9>;
	// demoted variable
	.shared .align 4 .b8 _ZZ13conv1d_sharedPfS_E12shared_block[16];
	ld.param.u64 	%rd3, [_Z13conv1d_sharedPfS__param_0];
	ld.param.u64 	%rd4, [_Z13conv1d_sharedPfS__param_1];
	cvta.to.global.u64 	%rd5, %rd4;
	cvta.to.global.u64 	%rd6, %rd3;
	mov.u32 	%r3, %ctaid.x;
	mov.u32 	%r4, %ntid.x;
	mov.u32 	%r5, %tid.x;
	mad.lo.s32 	%r6, %r3, %r4, %r5;
	shl.b32 	%r1, %r6, 1;
	shl.b32 	%r7, %r5, 2;
	mov.u32 	%r8, _ZZ13conv1d_sharedPfS_E12shared_block;
	add.s32 	%r2, %r8, %r7;
	mul.wide.s32 	%rd7, %r6, 4;
	add.s64 	%rd1, %rd5, %rd7;
	add.s32 	%r9, %r1, -2;
	mul.wide.s32 	%rd8, %r1, 4;
	add.s64 	%rd2, %rd6, %rd8;
	ld.global.f32 	%f1, [%rd2+-8];
	st.shared.f32 	[%r2], %f1;
	bar.sync 	0;
	setp.gt.u32 	%p1, %r9, 7;
	@%p1 bra 	$L__BB1_2;
	ld.shared.f32 	%f2, [%r2];
	ld.const.f32 	%f3, [kernel];
	ld.global.f32 	%f4, [%rd1];
	fma.rn.f32 	%f5, %f2, %f3, %f4;
	st.global.f32 	[%rd1], %f5;
$L__BB1_2:
	add.s32 	%r10, %r1, -1;
	ld.global.f32 	%f6, [%rd2+-4];
	st.shared.f32 	[%r2], %f6;
	bar.sync 	0;
	setp.gt.u32 	%p2, %r10, 7;
	@%p2 bra 	$L__BB1_4;
	ld.shared.f32 	%f7, [%r2];
	ld.const.f32 	%f8, [kernel+4];
	ld.global.f32 	%f9, [%rd1];
	fma.rn.f32 	%f10, %f7, %f8, %f9;
	st.global.f32 	[%rd1], %f10;
$L__BB1_4:
	ld.global.f32 	%f11, [%rd2];
	st.shared.f32 	[%r2], %f11;
	bar.sync 	0;
	setp.gt.u32 	%p3, %r1, 7;
	@%p3 bra 	$L__BB1_6;
	ld.shared.f32 	%f12, [%r2];
	ld.const.f32 	%f13, [kernel+8];
	ld.global.f32 	%f14, [%rd1];
	fma.rn.f32 	%f15, %f12, %f13, %f14;
	st.global.f32 	[%rd1], %f15;
$L__BB1_6:
	ld.global.f32 	%f16, [%rd2+4];
	st.shared.f32 	[%r2], %f16;
	bar.sync 	0;
	setp.gt.u32 	%p4, %r1, 6;
	@%p4 bra 	$L__BB1_8;
	ld.shared.f32 	%f17, [%r2];
	ld.const.f32 	%f18, [kernel+12];
	ld.global.f32 	%f19, [%rd1];
	fma.rn.f32 	%f20, %f17, %f18, %f19;
	st.global.f32 	[%rd1], %f20;
$L__BB1_8:
	add.s32 	%r11, %r1, 2;
	ld.global.f32 	%f21, [%rd2+8];
	st.shared.f32 	[%r2], %f21;
	bar.sync 	0;
	setp.gt.u32 	%p5, %r11, 7;
	@%p5 bra 	$L__BB1_10;
	ld.shared.f32 	%f22, [%r2];
	ld.const.f32 	%f23, [kernel+16];
	ld.global.f32 	%f24, [%rd1];
	fma.rn.f32 	%f25, %f22, %f23, %f24;
	st.global.f32 	[%rd1], %f25;
$L__BB1_10:
	ret;

}


// ===== COMPILED SASS (sm_100) =====

	.target	sm_100

	.elftype	@"ET_EXEC"


//--------------------- .note.nv.tkinfo           --------------------------
	.section	.note.nv.tkinfo,"",@"SHT_NOTE"
	.sectionflags	@"SHF_NOTE_NV_TKINFO"
	.tkinfo
        /*0018*/ 	.word	0x00000002
        /*0030*/ 	.string	""
        /*0030*/ 	.string	"ptxas"
        /*0030*/ 	.string	"Cuda compilation tools, release 13.0, V13.0.88"
        /*0030*/ 	.string	"Build cuda_13.0.r13.0/compiler.36424714_0"
        /*0030*/ 	.string	"-arch sm_100 -m 64 "



//--------------------- .note.nv.cuinfo           --------------------------
	.section	.note.nv.cuinfo,"",@"SHT_NOTE"
	.sectionflags	@"SHF_NOTE_NV_CUINFO"
        /*0018*/ 	.short	0x0002
        /*001a*/ 	.short	0x0064
        /*001c*/ 	.short	0x0082
	.zero		2


//--------------------- .nv.info                  --------------------------
	.section	.nv.info,"",@"SHT_CUDA_INFO"
	.align	4


	//----- nvinfo : EIATTR_REGCOUNT
	.align		4
        /*0000*/ 	.byte	0x04, 0x2f
        /*0002*/ 	.short	(.L_2 - .L_1)
	.align		4
.L_1:
        /*0004*/ 	.word	index@(_Z13conv1d_globalPfS_)
        /*0008*/ 	.word	0x00000014


	//----- nvinfo : EIATTR_FRAME_SIZE
	.align		4
.L_2:
        /*000c*/ 	.byte	0x04, 0x11
        /*000e*/ 	.short	(.L_4 - .L_3)
	.align		4
.L_3:
        /*0010*/ 	.word	index@(_Z13conv1d_globalPfS_)
        /*0014*/ 	.word	0x00000000


	//----- nvinfo : EIATTR_REGCOUNT
	.align		4
.L_4:
        /*0018*/ 	.byte	0x04, 0x2f
        /*001a*/ 	.short	(.L_6 - .L_5)
	.align		4
.L_5:
        /*001c*/ 	.word	index@(_Z13conv1d_sharedPfS_)
        /*0020*/ 	.word	0x00000010


	//----- nvinfo : EIATTR_FRAME_SIZE
	.align		4
.L_6:
        /*0024*/ 	.byte	0x04, 0x11
        /*0026*/ 	.short	(.L_8 - .L_7)
	.align		4
.L_7:
        /*0028*/ 	.word	index@(_Z13conv1d_sharedPfS_)
        /*002c*/ 	.word	0x00000000


	//----- nvinfo : EIATTR_MIN_STACK_SIZE
	.align		4
.L_8:
        /*0030*/ 	.byte	0x04, 0x12
        /*0032*/ 	.short	(.L_10 - .L_9)
	.align		4
.L_9:
        /*0034*/ 	.word	index@(_Z13conv1d_sharedPfS_)
        /*0038*/ 	.word	0x00000000


	//----- nvinfo : EIATTR_MIN_STACK_SIZE
	.align		4
.L_10:
        /*003c*/ 	.byte	0x04, 0x12
        /*003e*/ 	.short	(.L_12 - .L_11)
	.align		4
.L_11:
        /*0040*/ 	.word	index@(_Z13conv1d_globalPfS_)
        /*0044*/ 	.word	0x00000000
.L_12:


//--------------------- .nv.compat                --------------------------
	.section	.nv.compat,"",@"SHT_CUDA_COMPAT_INFO"
	.align	4
        /*0000*/ 	.byte	0x02, 0x09, 0x00, 0x00, 0x02, 0x02, 0x01, 0x00, 0x02, 0x05, 0x05, 0x00, 0x03, 0x07, 0x01, 0x01
        /*0010*/ 	.byte	0x02, 0x03, 0x00, 0x00, 0x02, 0x06, 0x01, 0x00, 0x04, 0x0b, 0x08, 0x00, 0x09, 0x00, 0x00, 0x00
        /*0020*/ 	.byte	0x00, 0x00, 0x00, 0x00


//--------------------- .nv.info._Z13conv1d_sharedPfS_ --------------------------
	.section	.nv.info._Z13conv1d_sharedPfS_,"",@"SHT_CUDA_INFO"
	.sectionflags	@""
	.align	4


	//----- nvinfo : EIATTR_CUDA_API_VERSION
	.align		4
        /*0000*/ 	.byte	0x04, 0x37
        /*0002*/ 	.short	(.L_14 - .L_13)
.L_13:
        /*0004*/ 	.word	0x00000082


	//----- nvinfo : EIATTR_KPARAM_INFO
	.align		4
.L_14:
        /*0008*/ 	.byte	0x04, 0x17
        /*000a*/ 	.short	(.L_16 - .L_15)
.L_15:
        /*000c*/ 	.word	0x00000000
        /*0010*/ 	.short	0x0001
        /*0012*/ 	.short	0x0008
        /*0014*/ 	.byte	0x00, 0xf5, 0x21, 0x00


	//----- nvinfo : EIATTR_KPARAM_INFO
	.align		4
.L_16:
        /*0018*/ 	.byte	0x04, 0x17
        /*001a*/ 	.short	(.L_18 - .L_17)
.L_17:
        /*001c*/ 	.word	0x00000000
        /*0020*/ 	.short	0x0000
        /*0022*/ 	.short	0x0000
        /*0024*/ 	.byte	0x00, 0xf5, 0x21, 0x00


	//----- nvinfo : EIATTR_SPARSE_MMA_MASK
	.align		4
.L_18:
        /*0028*/ 	.byte	0x03, 0x50
        /*002a*/ 	.short	0x0000


	//----- nvinfo : EIATTR_MAXREG_COUNT
	.align		4
        /*002c*/ 	.byte	0x03, 0x1b
        /*002e*/ 	.short	0x00ff


	//----- nvinfo : EIATTR_NUM_BARRIERS
	.align		4
        /*0030*/ 	.byte	0x02, 0x4c
        /*0032*/ 	.byte	0x01
	.zero		1


	//----- nvinfo : EIATTR_MERCURY_ISA_VERSION
	.align		4
        /*0034*/ 	.byte	0x03, 0x5f
        /*0036*/ 	.short	0x0101


	//----- nvinfo : EIATTR_VRC_CTA_INIT_COUNT
	.align		4
        /*0038*/ 	.byte	0x02, 0x4a
	.zero		1
	.zero		1


	//----- nvinfo : EIATTR_EXIT_INSTR_OFFSETS
	.align		4
        /*003c*/ 	.byte	0x04, 0x1c
        /*003e*/ 	.short	(.L_20 - .L_19)


	//   ....[0]....
.L_19:
        /*0040*/ 	.word	0x000003a0


	//   ....[1]....
        /*0044*/ 	.word	0x00000400


	//----- nvinfo : EIATTR_CBANK_PARAM_SIZE
	.align		4
.L_20:
        /*0048*/ 	.byte	0x03, 0x19
        /*004a*/ 	.short	0x0010


	//----- nvinfo : EIATTR_PARAM_CBANK
	.align		4
        /*004c*/ 	.byte	0x04, 0x0a
        /*004e*/ 	.short	(.L_22 - .L_21)
	.align		4
.L_21:
        /*0050*/ 	.word	index@(.nv.constant0._Z13conv1d_sharedPfS_)
        /*0054*/ 	.short	0x0380
        /*0056*/ 	.short	0x0010


	//----- nvinfo : EIATTR_SW_WAR
	.align		4
.L_22:
        /*0058*/ 	.byte	0x04, 0x36
        /*005a*/ 	.short	(.L_24 - .L_23)
.L_23:
        /*005c*/ 	.word	0x00000008
.L_24:


//--------------------- .nv.info._Z13conv1d_globalPfS_ --------------------------
	.section	.nv.info._Z13conv1d_globalPfS_,"",@"SHT_CUDA_INFO"
	.sectionflags	@""
	.align	4


	//----- nvinfo : EIATTR_CUDA_API_VERSION
	.align		4
        /*0000*/ 	.byte	0x04, 0x37
        /*0002*/ 	.short	(.L_26 - .L_25)
.L_25:
        /*0004*/ 	.word	0x00000082


	//----- nvinfo : EIATTR_KPARAM_INFO
	.align		4
.L_26:
        /*0008*/ 	.byte	0x04, 0x17
        /*000a*/ 	.short	(.L_28 - .L_27)
.L_27:
        /*000c*/ 	.word	0x00000000
        /*0010*/ 	.short	0x0001
        /*0012*/ 	.short	0x0008
        /*0014*/ 	.byte	0x00, 0xf5, 0x21, 0x00


	//----- nvinfo : EIATTR_KPARAM_INFO
	.align		4
.L_28:
        /*0018*/ 	.byte	0x04, 0x17
        /*001a*/ 	.short	(.L_30 - .L_29)
.L_29:
        /*001c*/ 	.word	0x00000000
        /*0020*/ 	.short	0x0000
        /*0022*/ 	.short	0x0000
        /*0024*/ 	.byte	0x00, 0xf5, 0x21, 0x00


	//----- nvinfo : EIATTR_SPARSE_MMA_MASK
	.align		4
.L_30:
        /*0028*/ 	.byte	0x03, 0x50
        /*002a*/ 	.short	0x0000


	//----- nvinfo : EIATTR_MAXREG_COUNT
	.align		4
        /*002c*/ 	.byte	0x03, 0x1b
        /*002e*/ 	.short	0x00ff


	//----- nvinfo : EIATTR_MERCURY_ISA_VERSION
	.align		4
        /*0030*/ 	.byte	0x03, 0x5f
        /*0032*/ 	.short	0x0101


	//----- nvinfo : EIATTR_VRC_CTA_INIT_COUNT
	.align		4
        /*0034*/ 	.byte	0x02, 0x4a
	.zero		1
	.zero		1


	//----- nvinfo : EIATTR_EXIT_INSTR_OFFSETS
	.align		4
        /*0038*/ 	.byte	0x04, 0x1c
        /*003a*/ 	.short	(.L_32 - .L_31)


	//   ....[0]....
.L_31:
        /*003c*/ 	.word	0x000002e0


	//   ....[1]....
        /*0040*/ 	.word	0x00000350


	//----- nvinfo : EIATTR_CRS_STACK_SIZE
	.align		4
.L_32:
        /*0044*/ 	.byte	0x04, 0x1e
        /*0046*/ 	.short	(.L_34 - .L_33)
.L_33:
        /*0048*/ 	.word	0x00000000


	//----- nvinfo : EIATTR_CBANK_PARAM_SIZE
	.align		4
.L_34:
        /*004c*/ 	.byte	0x03, 0x19
        /*004e*/ 	.short	0x0010


	//----- nvinfo : EIATTR_PARAM_CBANK
	.align		4
        /*0050*/ 	.byte	0x04, 0x0a
        /*0052*/ 	.short	(.L_36 - .L_35)
	.align		4
.L_35:
        /*0054*/ 	.word	index@(.nv.constant0._Z13conv1d_globalPfS_)
        /*0058*/ 	.short	0x0380
        /*005a*/ 	.short	0x0010


	//----- nvinfo : EIATTR_SW_WAR
	.align		4
.L_36:
        /*005c*/ 	.byte	0x04, 0x36
        /*005e*/ 	.short	(.L_38 - .L_37)
.L_37:
        /*0060*/ 	.word	0x00000008
.L_38:


//--------------------- .nv.callgraph             --------------------------
	.section	.nv.callgraph,"",@"SHT_CUDA_CALLGRAPH"
	.align	4
	.sectionentsize	8
	.align		4
        /*0000*/ 	.word	0x00000000
	.align		4
        /*0004*/ 	.word	0xffffffff
	.align		4
        /*0008*/ 	.word	0x00000000
	.align		4
        /*000c*/ 	.word	0xfffffffe
	.align		4
        /*0010*/ 	.word	0x00000000
	.align		4
        /*0014*/ 	.word	0xfffffffd
	.align		4
        /*0018*/ 	.word	0x00000000
	.align		4
        /*001c*/ 	.word	0xfffffffc


//--------------------- .nv.constant3             --------------------------
	.section	.nv.constant3,"a",@progbits
	.align	4
.nv.constant3:
	.type		kernel,@object
	.size		kernel,(.L_0 - kernel)
kernel:
	.zero		20
.L_0:


//--------------------- .text._Z13conv1d_sharedPfS_ --------------------------
	.section	.text._Z13conv1d_sharedPfS_,"ax",@progbits
	.align	128
        .global         _Z13conv1d_sharedPfS_
        .type           _Z13conv1d_sharedPfS_,@function
        .size           _Z13conv1d_sharedPfS_,(.L_x_6 - _Z13conv1d_sharedPfS_)
        .other          _Z13conv1d_sharedPfS_,@"STO_CUDA_ENTRY STV_DEFAULT"
_Z13conv1d_sharedPfS_:
.text._Z13conv1d_sharedPfS_:
[----:B------:R-:W-:Y:S01]  /*0000*/  LDC R1, c[0x0][0x37c] ;  /* 0x0000df00ff017b82 */ /* 0x000fe20000000800 */
[----:B------:R-:W0:Y:S07]  /*0010*/  S2R R8, SR_TID.X ;  /* 0x0000000000087919 */ /* 0x000e2e0000002100 */
[----:B------:R-:W0:Y:S01]  /*0020*/  S2UR UR4, SR_CTAID.X ;  /* 0x00000000000479c3 */ /* 0x000e220000002500 */
[----:B------:R-:W1:Y:S07]  /*0030*/  LDCU.64 UR6, c[0x0][0x358] ;  /* 0x00006b00ff0677ac */ /* 0x000e6e0008000a00 */
[----:B------:R-:W0:Y:S08]  /*0040*/  LDC R7, c[0x0][0x360] ;  /* 0x0000d800ff077b82 */ /* 0x000e300000000800 */
[----:B------:R-:W2:Y:S08]  /*0050*/  LDC.64 R2, c[0x0][0x380] ;  /* 0x0000e000ff027b82 */ /* 0x000eb00000000a00 */
[----:B------:R-:W3:Y:S01]  /*0060*/  S2UR UR5, SR_CgaCtaId ;  /* 0x00000000000579c3 */ /* 0x000ee20000008800 */
[----:B0-----:R-:W-:-:S07]  /*0070*/  IMAD R7, R7, UR4, R8 ;  /* 0x0000000407077c24 */ /* 0x001fce000f8e0208 */
[----:B------:R-:W0:Y:S01]  /*0080*/  LDC.64 R4, c[0x0][0x388] ;  /* 0x0000e200ff047b82 */ /* 0x000e220000000a00 */
[----:B------:R-:W-:-:S05]  /*0090*/  SHF.L.U32 R0, R7, 0x1, RZ ;  /* 0x0000000107007819 */ /* 0x000fca00000006ff */
[----:B--2---:R-:W-:-:S05]  /*00a0*/  IMAD.WIDE R2, R0, 0x4, R2 ;  /* 0x0000000400027825 */ /* 0x004fca00078e0202 */
[----:B-1----:R-:W2:Y:S01]  /*00b0*/  LDG.E R9, desc[UR6][R2.64+-0x8] ;  /* 0xfffff80602097981 */ /* 0x002ea2000c1e1900 */
[----:B------:R-:W-:Y:S01]  /*00c0*/  UMOV UR4, 0x400 ;  /* 0x0000040000047882 */ /* 0x000fe20000000000 */
[----:B------:R-:W-:Y:S01]  /*00d0*/  IADD3 R6, PT, PT, R0, -0x2, RZ ;  /* 0xfffffffe00067810 */ /* 0x000fe20007ffe0ff */
[----:B---3--:R-:W-:-:S03]  /*00e0*/  ULEA UR4, UR5, UR4, 0x18 ;  /* 0x0000000405047291 */ /* 0x008fc6000f8ec0ff */
[----:B------:R-:W-:-:S03]  /*00f0*/  ISETP.GT.U32.AND P0, PT, R6, 0x7, PT ;  /* 0x000000070600780c */ /* 0x000fc60003f04070 */
[----:B------:R-:W-:Y:S01]  /*0100*/  LEA R6, R8, UR4, 0x2 ;  /* 0x0000000408067c11 */ /* 0x000fe2000f8e10ff */
[----:B0-----:R-:W-:-:S09]  /*0110*/  IMAD.WIDE R4, R7, 0x4, R4 ;  /* 0x0000000407047825 */ /* 0x001fd200078e0204 */
[----:B------:R-:W0:Y:S01]  /*0120*/  @!P0 LDC R10, c[0x3][RZ] ;  /* 0x00c00000ff0a8b82 */ /* 0x000e220000000800 */
[----:B--2---:R-:W-:Y:S07]  /*0130*/  STS [R6], R9 ;  /* 0x0000000906007388 */ /* 0x004fee0000000800 */
[----:B------:R-:W-:Y:S06]  /*0140*/  BAR.SYNC.DEFER_BLOCKING 0x0 ;  /* 0x0000000000007b1d */ /* 0x000fec0000010000 */
[----:B------:R-:W0:Y:S04]  /*0150*/  @!P0 LDG.E R8, desc[UR6][R4.64] ;  /* 0x0000000604088981 */ /* 0x000e28000c1e1900 */
[----:B------:R-:W0:Y:S02]  /*0160*/  @!P0 LDS R7, [R6] ;  /* 0x0000000006078984 */ /* 0x000e240000000800 */
[----:B0-----:R-:W-:-:S05]  /*0170*/  @!P0 FFMA R7, R7, R10, R8 ;  /* 0x0000000a07078223 */ /* 0x001fca0000000008 */
[----:B------:R-:W-:Y:S04]  /*0180*/  @!P0 STG.E desc[UR6][R4.64], R7 ;  /* 0x0000000704008986 */ /* 0x000fe8000c101906 */
[----:B------:R-:W2:Y:S01]  /*0190*/  LDG.E R11, desc[UR6][R2.64+-0x4] ;  /* 0xfffffc06020b7981 */ /* 0x000ea2000c1e1900 */
[----:B------:R-:W-:-:S04]  /*01a0*/  IADD3 R8, PT, PT, R0, -0x1, RZ ;  /* 0xffffffff00087810 */ /* 0x000fc80007ffe0ff */
[----:B------:R-:W-:-:S13]  /*01b0*/  ISETP.GT.U32.AND P0, PT, R8, 0x7, PT ;  /* 0x000000070800780c */ /* 0x000fda0003f04070 */
        /* <DEDUP_REMOVED lines=24> */
[----:B------:R0:W-:Y:S04]  /*0340*/  @!P0 STG.E desc[UR6][R4.64], R7 ;  /* 0x0000000704008986 */ /* 0x0001e8000c101906 */
[----:B------:R-:W2:Y:S01]  /*0350*/  LDG.E R9, desc[UR6][R2.64+0x8] ;  /* 0x0000080602097981 */ /* 0x000ea2000c1e1900 */
[----:B------:R-:W-:-:S04]  /*0360*/  IADD3 R0, PT, PT, R0, 0x2, RZ ;  /* 0x0000000200007810 */ /* 0x000fc80007ffe0ff */
[----:B------:R-:W-:Y:S01]  /*0370*/  ISETP.GT.U32.AND P0, PT, R0, 0x7, PT ;  /* 0x000000070000780c */ /* 0x000fe20003f04070 */
[----:B--2---:R0:W-:Y:S01]  /*0380*/  STS [R6], R9 ;  /* 0x0000000906007388 */ /* 0x0041e20000000800 */
[----:B------:R-:W-:Y:S11]  /*0390*/  BAR.SYNC.DEFER_BLOCKING 0x0 ;  /* 0x0000000000007b1d */ /* 0x000ff60000010000 */
[----:B------:R-:W-:Y:S05]  /*03a0*/  @P0 EXIT ;  /* 0x000000000000094d */ /* 0x000fea0003800000 */
[----:B------:R-:W2:Y:S01]  /*03b0*/  LDG.E R3, desc[UR6][R4.64] ;  /* 0x0000000604037981 */ /* 0x000ea2000c1e1900 */
[----:B------:R-:W2:Y:S03]  /*03c0*/  LDCU UR4, c[0x3][0x10] ;  /* 0x00c00200ff0477ac */ /* 0x000ea60008000800 */
[----:B0-----:R-:W2:Y:S02]  /*03d0*/  LDS R6, [R6] ;  /* 0x0000000006067984 */ /* 0x001ea40000000800 */
[----:B--2---:R-:W-:-:S05]  /*03e0*/  FFMA R3, R6, UR4, R3 ;  /* 0x0000000406037c23 */ /* 0x004fca0008000003 */
[----:B------:R-:W-:Y:S01]  /*03f0*/  STG.E desc[UR6][R4.64], R3 ;  /* 0x0000000304007986 */ /* 0x000fe2000c101906 */
[----:B------:R-:W-:Y:S05]  /*0400*/  EXIT ;  /* 0x000000000000794d */ /* 0x000fea0003800000 */
.L_x_0:
[----:B------:R-:W-:-:S00]  /*0410*/  BRA `(.L_x_0) ;  /* 0xfffffffc00fc7947 */ /* 0x000fc0000383ffff */
[----:B------:R-:W-:-:S00]  /*0420*/  NOP ;  /* 0x0000000000007918 */ /* 0x000fc00000000000 */
        /* <DEDUP_REMOVED lines=13> */
.L_x_6:


//--------------------- .text._Z13conv1d_globalPfS_ --------------------------
	.section	.text._Z13conv1d_globalPfS_,"ax",@progbits
	.align	128
        .global         _Z13conv1d_globalPfS_
        .type           _Z13conv1d_globalPfS_,@function
        .size           _Z13conv1d_globalPfS_,(.L_x_7 - _Z13conv1d_globalPfS_)
        .other          _Z13conv1d_globalPfS_,@"STO_CUDA_ENTRY STV_DEFAULT"
_Z13conv1d_globalPfS_:
.text._Z13conv1d_globalPfS_:
[----:B------:R-:W-:Y:S01]  /*0000*/  LDC R1, c[0x0][0x37c] ;  /* 0x0000df00ff017b82 */ /* 0x000fe20000000800 */
[----:B------:R-:W0:Y:S07]  /*0010*/  S2R R0, SR_TID.X ;  /* 0x0000000000007919 */ /* 0x000e2e0000002100 */
[----:B------:R-:W0:Y:S08]  /*0020*/  S2UR UR4, SR_CTAID.X ;  /* 0x00000000000479c3 */ /* 0x000e300000002500 */
[----:B------:R-:W0:Y:S08]  /*0030*/  LDC R7, c[0x0][0x360] ;  /* 0x0000d800ff077b82 */ /* 0x000e300000000800 */
[----:B------:R-:W1:Y:S08]  /*0040*/  LDC.64 R4, c[0x0][0x388] ;  /* 0x0000e200ff047b82 */ /* 0x000e700000000a00 */
[----:B------:R-:W2:Y:S01]  /*0050*/  LDC.64 R2, c[0x0][0x380] ;  /* 0x0000e000ff027b82 */ /* 0x000ea20000000a00 */
[----:B0-----:R-:W-:Y:S01]  /*0060*/  IMAD R7, R7, UR4, R0 ;  /* 0x0000000407077c24 */ /* 0x001fe2000f8e0200 */
[----:B------:R-:W0:Y:S04]  /*0070*/  LDCU.64 UR4, c[0x0][0x358] ;  /* 0x00006b00ff0477ac */ /* 0x000e280008000a00 */
[C---:B------:R-:W-:Y:S01]  /*0080*/  SHF.L.U32 R9, R7.reuse, 0x1, RZ ;  /* 0x0000000107097819 */ /* 0x040fe200000006ff */
[----:B-1----:R-:W-:-:S03]  /*0090*/  IMAD.WIDE R4, R7, 0x4, R4 ;  /* 0x0000000407047825 */ /* 0x002fc600078e0204 */
[----:B------:R-:W-:-:S04]  /*00a0*/  IADD3 R11, PT, PT, R9, -0x2, RZ ;  /* 0xfffffffe090b7810 */ /* 0x000fc80007ffe0ff */
[C---:B------:R-:W-:Y:S01]  /*00b0*/  ISETP.GT.U32.AND P1, PT, R11.reuse, 0x7, PT ;  /* 0x000000070b00780c */ /* 0x040fe20003f24070 */
[----:B--2---:R-:W-:-:S12]  /*00c0*/  IMAD.WIDE.U32 R6, R11, 0x4, R2 ;  /* 0x000000040b067825 */ /* 0x004fd800078e0002 */
[----:B0-----:R-:W2:Y:S01]  /*00d0*/  @!P1 LDG.E R11, desc[UR4][R4.64] ;  /* 0x00000004040b9981 */ /* 0x001ea2000c1e1900 */
[----:B------:R-:W2:Y:S03]  /*00e0*/  @!P1 LDC R10, c[0x3][RZ] ;  /* 0x00c00000ff0a9b82 */ /* 0x000ea60000000800 */
[----:B------:R-:W2:Y:S01]  /*00f0*/  @!P1 LDG.E R0, desc[UR4][R6.64] ;  /* 0x0000000406009981 */ /* 0x000ea2000c1e1900 */
[----:B------:R-:W-:-:S04]  /*0100*/  IADD3 R8, PT, PT, R9, -0x1, RZ ;  /* 0xffffffff09087810 */ /* 0x000fc80007ffe0ff */
[----:B------:R-:W-:-:S13]  /*0110*/  ISETP.GT.U32.AND P0, PT, R8, 0x7, PT ;  /* 0x000000070800780c */ /* 0x000fda0003f04070 */
[----:B------:R-:W0:Y:S01]  /*0120*/  @!P0 LDC R13, c[0x3][0x4] ;  /* 0x00c00100ff0d8b82 */ /* 0x000e220000000800 */
[----:B--2---:R-:W-:-:S05]  /*0130*/  @!P1 FFMA R11, R0, R10, R11 ;  /* 0x0000000a000b9223 */ /* 0x004fca000000000b */
[----:B------:R1:W-:Y:S04]  /*0140*/  @!P1 STG.E desc[UR4][R4.64], R11 ;  /* 0x0000000b04009986 */ /* 0x0003e8000c101904 */
[----:B------:R-:W0:Y:S04]  /*0150*/  @!P0 LDG.E R0, desc[UR4][R6.64+0x4] ;  /* 0x0000040406008981 */ /* 0x000e28000c1e1900 */
[----:B------:R-:W0:Y:S01]  /*0160*/  @!P0 LDG.E R17, desc[UR4][R4.64] ;  /* 0x0000000404118981 */ /* 0x000e22000c1e1900 */
[C---:B------:R-:W-:Y:S01]  /*0170*/  ISETP.GT.U32.AND P1, PT, R9.reuse, 0x7, PT ;  /* 0x000000070900780c */ /* 0x040fe20003f24070 */
[----:B------:R-:W-:Y:S01]  /*0180*/  BSSY.RECONVERGENT B0, `(.L_x_1) ;  /* 0x000000d000007945 */ /* 0x000fe20003800200 */
[----:B------:R-:W-:-:S02]  /*0190*/  IADD3 R15, PT, PT, R9, 0x2, RZ ;  /* 0x00000002090f7810 */ /* 0x000fc40007ffe0ff */
[C---:B------:R-:W-:Y:S01]  /*01a0*/  ISETP.GT.U32.AND P2, PT, R9.reuse, 0x6, PT ;  /* 0x000000060900780c */ /* 0x040fe20003f44070 */
[----:B------:R-:W-:Y:S01]  /*01b0*/  IMAD.WIDE.U32 R8, R9, 0x4, R2 ;  /* 0x0000000409087825 */ /* 0x000fe200078e0002 */
[----:B------:R-:W-:-:S03]  /*01c0*/  ISETP.GT.U32.AND P3, PT, R15, 0x7, PT ;  /* 0x000000070f00780c */ /* 0x000fc60003f64070 */
[----:B0-----:R-:W-:-:S05]  /*01d0*/  @!P0 FFMA R13, R0, R13, R17 ;  /* 0x0000000d000d8223 */ /* 0x001fca0000000011 */
[----:B------:R1:W-:Y:S01]  /*01e0*/  @!P0 STG.E desc[UR4][R4.64], R13 ;  /* 0x0000000d04008986 */ /* 0x0003e2000c101904 */
[----:B------:R-:W-:Y:S05]  /*01f0*/  @P1 BRA `(.L_x_2) ;  /* 0x0000000000141947 */ /* 0x000fea0003800000 */
[----:B------:R-:W2:Y:S01]  /*0200*/  LDG.E R0, desc[UR4][R8.64] ;  /* 0x0000000408007981 */ /* 0x000ea2000c1e1900 */
[----:B------:R-:W2:Y:S03]  /*0210*/  LDCU UR6, c[0x3][0x8] ;  /* 0x00c00100ff0677ac */ /* 0x000ea60008000800 */
[----:B------:R-:W2:Y:S02]  /*0220*/  LDG.E R7, desc[UR4][R4.64] ;  /* 0x0000000404077981 */ /* 0x000ea4000c1e1900 */
[----:B--2---:R-:W-:-:S05]  /*0230*/  FFMA R7, R0, UR6, R7 ;  /* 0x0000000600077c23 */ /* 0x004fca0008000007 */
[----:B------:R0:W-:Y:S02]  /*0240*/  STG.E desc[UR4][R4.64], R7 ;  /* 0x0000000704007986 */ /* 0x0001e4000c101904 */
.L_x_2:
[----:B------:R-:W-:Y:S05]  /*0250*/  BSYNC.RECONVERGENT B0 ;  /* 0x0000000000007941 */ /* 0x000fea0003800200 */
.L_x_1:
[----:B------:R-:W-:Y:S04]  /*0260*/  BSSY.RECONVERGENT B0, `(.L_x_3) ;  /* 0x0000007000007945 */ /* 0x000fe80003800200 */
[----:B------:R-:W-:Y:S05]  /*0270*/  @P2 BRA `(.L_x_4) ;  /* 0x0000000000142947 */ /* 0x000fea0003800000 */
[----:B------:R-:W2:Y:S01]  /*0280*/  LDG.E R8, desc[UR4][R8.64+0x4] ;  /* 0x0000040408087981 */ /* 0x000ea2000c1e1900 */
[----:B------:R-:W2:Y:S03]  /*0290*/  LDCU UR6, c[0x3][0xc] ;  /* 0x00c00180ff0677ac */ /* 0x000ea60008000800 */
[----:B0-----:R-:W2:Y:S02]  /*02a0*/  LDG.E R7, desc[UR4][R4.64] ;  /* 0x0000000404077981 */ /* 0x001ea4000c1e1900 */
[----:B--2---:R-:W-:-:S05]  /*02b0*/  FFMA R7, R8, UR6, R7 ;  /* 0x0000000608077c23 */ /* 0x004fca0008000007 */
[----:B------:R2:W-:Y:S02]  /*02c0*/  STG.E desc[UR4][R4.64], R7 ;  /* 0x0000000704007986 */ /* 0x0005e4000c101904 */
.L_x_4:
[----:B------:R-:W-:Y:S05]  /*02d0*/  BSYNC.RECONVERGENT B0 ;  /* 0x0000000000007941 */ /* 0x000fea0003800200 */
.L_x_3:
[----:B------:R-:W-:Y:S05]  /*02e0*/  @P3 EXIT ;  /* 0x000000000000394d */ /* 0x000fea0003800000 */
[----:B------:R-:W-:Y:S01]  /*02f0*/  IMAD.WIDE.U32 R2, R15, 0x4, R2 ;  /* 0x000000040f027825 */ /* 0x000fe200078e0002 */
[----:B0-2---:R-:W2:Y:S01]  /*0300*/  LDG.E R7, desc[UR4][R4.64] ;  /* 0x0000000404077981 */ /* 0x005ea2000c1e1900 */
[----:B------:R-:W2:Y:S04]  /*0310*/  LDCU UR6, c[0x3][0x10] ;  /* 0x00c00200ff0677ac */ /* 0x000ea80008000800 */
[----:B------:R-:W2:Y:S02]  /*0320*/  LDG.E R2, desc[UR4][R2.64] ;  /* 0x0000000402027981 */ /* 0x000ea4000c1e1900 */
[----:B--2---:R-:W-:-:S05]  /*0330*/  FFMA R7, R2, UR6, R7 ;  /* 0x0000000602077c23 */ /* 0x004fca0008000007 */
[----:B------:R-:W-:Y:S01]  /*0340*/  STG.E desc[UR4][R4.64], R7 ;  /* 0x0000000704007986 */ /* 0x000fe2000c101904 */
[----:B------:R-:W-:Y:S05]  /*0350*/  EXIT ;  /* 0x000000000000794d */ /* 0x000fea0003800000 */
.L_x_5:
        /* <DEDUP_REMOVED lines=10> */
.L_x_7:


//--------------------- .nv.shared._Z13conv1d_sharedPfS_ --------------------------
	.section	.nv.shared._Z13conv1d_sharedPfS_,"aw",@nobits
	.sectionflags	@""
	.align	4
.nv.shared._Z13conv1d_sharedPfS_:
	.zero		1040


//--------------------- .nv.shared.reserved.0     --------------------------
	.section	.nv.shared.reserved.0,"aw",@nobits
	.weak		__nv_reservedSMEM_offset_0_alias
	.size		__nv_reservedSMEM_offset_0_alias, 0, 64
	.other		__nv_reservedSMEM_offset_0_alias,@"STO_CUDA_RESERVED_SHARED STV_DEFAULT"
__nv_reservedSMEM_offset_0_alias:
	.zero		0
	.zero		64


//--------------------- .nv.constant0._Z13conv1d_sharedPfS_ --------------------------
	.section	.nv.constant0._Z13conv1d_sharedPfS_,"a",@progbits
	.sectionflags	@""
	.align	4
.nv.constant0._Z13conv1d_sharedPfS_:
	.zero		912


//--------------------- .nv.constant0._Z13conv1d_globalPfS_ --------------------------
	.section	.nv.constant0._Z13conv1d_globalPfS_,"a",@progbits
	.sectionflags	@""
	.align	4
.nv.constant0._Z13conv1d_globalPfS_:
	.zero		912


//--------------------- SYMBOLS --------------------------

	.type		.nv.reservedSmem.offset0,@object
	.size		.nv.reservedSmem.offset0,0x4
	.type		.nv.reservedSmem.cap,@object
	.size		.nv.reservedSmem.cap,0x4
